	.headerflags	@"EF_CUDA_TEXMODE_UNIFIED EF_CUDA_64BIT_ADDRESS EF_CUDA_ACCELERATORS EF_CUDA_SM90 EF_CUDA_VIRTUAL_SM(EF_CUDA_SM90)"
	.elftype	@"ET_EXEC"


//--------------------- .nv.info                  --------------------------
	.section	.nv.info,"",@"SHT_CUDA_INFO"
	.align	4


	//----- nvinfo : EIATTR_REGCOUNT
	.align		4
        /*0000*/ 	.byte	0x04, 0x2f
        /*0002*/ 	.short	(.L_1 - .L_0)
	.align		4
.L_0:
        /*0004*/ 	.word	index@(triton_poi_fused_max_pool2d_with_indices_mul_19)
        /*0008*/ 	.word	0x00000010


	//----- nvinfo : EIATTR_MIN_STACK_SIZE
	.align		4
.L_1:
        /*000c*/ 	.byte	0x04, 0x12
        /*000e*/ 	.short	(.L_3 - .L_2)
	.align		4
.L_2:
        /*0010*/ 	.word	index@(triton_poi_fused_max_pool2d_with_indices_mul_19)
        /*0014*/ 	.word	0x00000000


	//----- nvinfo : EIATTR_FRAME_SIZE
	.align		4
.L_3:
        /*0018*/ 	.byte	0x04, 0x11
        /*001a*/ 	.short	(.L_5 - .L_4)
	.align		4
.L_4:
        /*001c*/ 	.word	index@(triton_poi_fused_max_pool2d_with_indices_mul_19)
        /*0020*/ 	.word	0x00000000


	//----- nvinfo : EIATTR_MIN_STACK_SIZE
	.align		4
.L_5:
        /*0024*/ 	.byte	0x04, 0x12
        /*0026*/ 	.short	(.L_7 - .L_6)
	.align		4
.L_6:
        /*0028*/ 	.word	index@(triton_poi_fused_max_pool2d_with_indices_mul_19)
        /*002c*/ 	.word	0x00000000
.L_7:


//--------------------- .nv.info.triton_poi_fused_max_pool2d_with_indices_mul_19 --------------------------
	.section	.nv.info.triton_poi_fused_max_pool2d_with_indices_mul_19,"",@"SHT_CUDA_INFO"
	.sectionflags	@""
	.align	4


	//----- nvinfo : EIATTR_CUDA_API_VERSION
	.align		4
        /*0000*/ 	.byte	0x04, 0x37
        /*0002*/ 	.short	(.L_9 - .L_8)
.L_8:
        /*0004*/ 	.word	0x0000007c


	//----- nvinfo : EIATTR_KPARAM_INFO
	.align		4
.L_9:
        /*0008*/ 	.byte	0x04, 0x17
        /*000a*/ 	.short	(.L_11 - .L_10)
.L_10:
        /*000c*/ 	.word	0x00000000
        /*0010*/ 	.short	0x0004
        /*0012*/ 	.short	0x0020
        /*0014*/ 	.byte	0x00, 0xf0, 0x11, 0x00


	//----- nvinfo : EIATTR_KPARAM_INFO
	.align		4
.L_11:
        /*0018*/ 	.byte	0x04, 0x17
        /*001a*/ 	.short	(.L_13 - .L_12)
.L_12:
        /*001c*/ 	.word	0x00000000
        /*0020*/ 	.short	0x0003
        /*0022*/ 	.short	0x0018
        /*0024*/ 	.byte	0x00, 0xf4, 0x21, 0x00


	//----- nvinfo : EIATTR_KPARAM_INFO
	.align		4
.L_13:
        /*0028*/ 	.byte	0x04, 0x17
        /*002a*/ 	.short	(.L_15 - .L_14)
.L_14:
        /*002c*/ 	.word	0x00000000
        /*0030*/ 	.short	0x0002
        /*0032*/ 	.short	0x0010
        /*0034*/ 	.byte	0x00, 0xf4, 0x21, 0x00


	//----- nvinfo : EIATTR_KPARAM_INFO
	.align		4
.L_15:
        /*0038*/ 	.byte	0x04, 0x17
        /*003a*/ 	.short	(.L_17 - .L_16)
.L_16:
        /*003c*/ 	.word	0x00000000
        /*0040*/ 	.short	0x0001
        /*0042*/ 	.short	0x0008
        /*0044*/ 	.byte	0x00, 0xf4, 0x21, 0x00


	//----- nvinfo : EIATTR_KPARAM_INFO
	.align		4
.L_17:
        /*0048*/ 	.byte	0x04, 0x17
        /*004a*/ 	.short	(.L_19 - .L_18)
.L_18:
        /*004c*/ 	.word	0x00000000
        /*0050*/ 	.short	0x0000
        /*0052*/ 	.short	0x0000
        /*0054*/ 	.byte	0x00, 0xf4, 0x21, 0x00


	//----- nvinfo : EIATTR_SPARSE_MMA_MASK
	.align		4
.L_19:
        /*0058*/ 	.byte	0x03, 0x50
        /*005a*/ 	.short	0x0000


	//----- nvinfo : EIATTR_MAXREG_COUNT
	.align		4
        /*005c*/ 	.byte	0x03, 0x1b
        /*005e*/ 	.short	0x00ff


	//----- nvinfo : EIATTR_EXIT_INSTR_OFFSETS
	.align		4
        /*0060*/ 	.byte	0x04, 0x1c
        /*0062*/ 	.short	(.L_21 - .L_20)


	//   ....[0]....
.L_20:
        /*0064*/ 	.word	0x000004b0


	//----- nvinfo : EIATTR_REQNTID
	.align		4
.L_21:
        /*0068*/ 	.byte	0x04, 0x10
        /*006a*/ 	.short	(.L_23 - .L_22)
.L_22:
        /*006c*/ 	.word	0x00000100
        /*0070*/ 	.word	0x00000001
        /*0074*/ 	.word	0x00000001


	//----- nvinfo : EIATTR_CBANK_PARAM_SIZE
	.align		4
.L_23:
        /*0078*/ 	.byte	0x03, 0x19
        /*007a*/ 	.short	0x0024


	//----- nvinfo : EIATTR_PARAM_CBANK
	.align		4
        /*007c*/ 	.byte	0x04, 0x0a
        /*007e*/ 	.short	(.L_25 - .L_24)
	.align		4
.L_24:
        /*0080*/ 	.word	index@(.nv.constant0.triton_poi_fused_max_pool2d_with_indices_mul_19)
        /*0084*/ 	.short	0x0210
        /*0086*/ 	.short	0x0024


	//----- nvinfo : EIATTR_SW_WAR
	.align		4
.L_25:
        /*0088*/ 	.byte	0x04, 0x36
        /*008a*/ 	.short	(.L_27 - .L_26)
.L_26:
        /*008c*/ 	.word	0x00000008
.L_27:


//--------------------- .nv.callgraph             --------------------------
	.section	.nv.callgraph,"",@"SHT_CUDA_CALLGRAPH"
	.align	4
	.sectionentsize	8
	.align		4
        /*0000*/ 	.word	0x00000000
	.align		4
        /*0004*/ 	.word	0xffffffff
	.align		4
        /*0008*/ 	.word	0x00000000
	.align		4
        /*000c*/ 	.word	0xfffffffe
	.align		4
        /*0010*/ 	.word	0x00000000
	.align		4
        /*0014*/ 	.word	0xfffffffd
	.align		4
        /*0018*/ 	.word	0x00000000
	.align		4
        /*001c*/ 	.word	0xfffffffc


//--------------------- .text.triton_poi_fused_max_pool2d_with_indices_mul_19 --------------------------
	.section	.text.triton_poi_fused_max_pool2d_with_indices_mul_19,"ax",@progbits
	.align	128
        .global         triton_poi_fused_max_pool2d_with_indices_mul_19
        .type           triton_poi_fused_max_pool2d_with_indices_mul_19,@function
        .size           triton_poi_fused_max_pool2d_with_indices_mul_19,(.L_x_1 - triton_poi_fused_max_pool2d_with_indices_mul_19)
        .other          triton_poi_fused_max_pool2d_with_indices_mul_19,@"STO_CUDA_ENTRY STV_DEFAULT"
triton_poi_fused_max_pool2d_with_indices_mul_19:
.text.triton_poi_fused_max_pool2d_with_indices_mul_19:
[----:B------:R-:W-:Y:S01]  /*0000*/  LDC R1, c[0x0][0x28] ;  /* 0x00000a00ff017b82 */ /* 0x000fe20000000800 */
[----:B------:R-:W1:Y:S01]  /*0010*/  S2R R0, SR_TID.X ;  /* 0x0000000000007919 */ /* 0x000e620000002100 */
[----:B------:R-:W-:Y:S01]  /*0020*/  ULDC.64 UR4, c[0x0][0x208] ;  /* 0x0000820000047ab9 */ /* 0x000fe20000000a00 */
[----:B------:R-:W-:Y:S01]  /*0030*/  ULDC.64 UR6, c[0x0][0x220] ;  /* 0x0000880000067ab9 */ /* 0x000fe20000000a00 */
[----:B------:R-:W2:Y:S01]  /*0040*/  S2R R5, SR_CTAID.X ;  /* 0x0000000000057919 */ /* 0x000ea20000002500 */
[----:B-1----:R-:W-:Y:S01]  /*0050*/  IMAD.SHL.U32 R0, R0, 0x2, RZ ;  /* 0x0000000200007824 */ /* 0x002fe200078e00ff */
[----:B--2---:R-:W-:-:S04]  /*0060*/  SHF.R.S32.HI R3, RZ, 0x16, R5 ;  /* 0x00000016ff037819 */ /* 0x004fc80000011405 */
[----:B------:R-:W-:Y:S02]  /*0070*/  LOP3.LUT R0, R0, 0x1fe, RZ, 0xc0, !PT ;  /* 0x000001fe00007812 */ /* 0x000fe400078ec0ff */
[----:B------:R-:W-:-:S03]  /*0080*/  SGXT R3, R3, 0x1 ;  /* 0x000000010303781a */ /* 0x000fc60000000200 */
[----:B------:R-:W-:-:S05]  /*0090*/  IMAD R0, R5, 0x200, R0 ;  /* 0x0000020005007824 */ /* 0x000fca00078e0200 */
[CC--:B------:R-:W-:Y:S02]  /*00a0*/  LEA.HI R2, R3.reuse, R0.reuse, RZ, 0x9 ;  /* 0x0000000003027211 */ /* 0x0c0fe400078f48ff */
[CC--:B------:R-:W-:Y:S02]  /*00b0*/  LEA.HI R4, R3.reuse, R0.reuse, RZ, 0x11 ;  /* 0x0000000003047211 */ /* 0x0c0fe400078f88ff */
[----:B------:R-:W-:Y:S02]  /*00c0*/  LEA.HI R7, R3, R0, RZ, 0xd ;  /* 0x0000000003077211 */ /* 0x000fe400078f68ff */
[----:B------:R-:W-:Y:S02]  /*00d0*/  LOP3.LUT R3, R2, 0xfffffe00, RZ, 0xc0, !PT ;  /* 0xfffffe0002037812 */ /* 0x000fe400078ec0ff */
[----:B------:R-:W-:Y:S02]  /*00e0*/  SHF.R.S32.HI R6, RZ, 0x9, R2 ;  /* 0x00000009ff067819 */ /* 0x000fe40000011402 */
[----:B------:R-:W-:Y:S01]  /*00f0*/  SHF.R.S32.HI R5, RZ, 0x11, R4 ;  /* 0x00000011ff057819 */ /* 0x000fe20000011404 */
[----:B------:R-:W-:Y:S01]  /*0100*/  IMAD.IADD R4, R0, 0x1, -R3 ;  /* 0x0000000100047824 */ /* 0x000fe200078e0a03 */
[----:B------:R-:W-:Y:S01]  /*0110*/  SHF.R.S32.HI R7, RZ, 0xd, R7 ;  /* 0x0000000dff077819 */ /* 0x000fe20000011407 */
[----:B------:R-:W1:Y:S01]  /*0120*/  LDC.64 R2, c[0x0][0x210] ;  /* 0x00008400ff027b82 */ /* 0x000e620000000a00 */
[----:B------:R-:W-:Y:S01]  /*0130*/  LEA.HI R9, R6, R6, RZ, 0x4 ;  /* 0x0000000606097211 */ /* 0x000fe200078f20ff */
[----:B------:R-:W-:Y:S01]  /*0140*/  IMAD R4, R5, 0x88200, R4 ;  /* 0x0008820005047824 */ /* 0x000fe200078e0204 */
[----:B------:R-:W-:-:S02]  /*0150*/  LEA.HI R8, R7, R7, RZ, 0x4 ;  /* 0x0000000707087211 */ /* 0x000fc400078f20ff */
[----:B------:R-:W-:Y:S02]  /*0160*/  LOP3.LUT R9, R9, 0x3ffff0, RZ, 0xc0, !PT ;  /* 0x003ffff009097812 */ /* 0x000fe400078ec0ff */
[----:B------:R-:W-:-:S03]  /*0170*/  LOP3.LUT R8, R8, 0x3ffff0, RZ, 0xc0, !PT ;  /* 0x003ffff008087812 */ /* 0x000fc600078ec0ff */
[----:B------:R-:W-:Y:S02]  /*0180*/  IMAD.IADD R9, R6, 0x1, -R9 ;  /* 0x0000000106097824 */ /* 0x000fe400078e0a09 */
[----:B------:R-:W-:Y:S02]  /*0190*/  IMAD.IADD R8, R7, 0x1, -R8 ;  /* 0x0000000107087824 */ /* 0x000fe400078e0a08 */
[----:B------:R-:W-:-:S04]  /*01a0*/  IMAD R9, R9, 0x400, R4 ;  /* 0x0000040009097824 */ /* 0x000fc800078e0204 */
[----:B------:R-:W-:-:S04]  /*01b0*/  IMAD R11, R8, 0x8400, R9 ;  /* 0x00008400080b7824 */ /* 0x000fc800078e0209 */
[C---:B------:R-:W-:Y:S02]  /*01c0*/  VIADD R5, R11.reuse, 0x200 ;  /* 0x000002000b057836 */ /* 0x040fe40000000000 */
[----:B-1----:R-:W-:-:S04]  /*01d0*/  IMAD.WIDE R8, R11, 0x4, R2 ;  /* 0x000000040b087825 */ /* 0x002fc800078e0202 */
[--C-:B------:R-:W-:Y:S01]  /*01e0*/  IMAD.WIDE R4, R5, 0x4, R2.reuse ;  /* 0x0000000405047825 */ /* 0x100fe200078e0202 */
[----:B------:R1:W2:Y:S05]  /*01f0*/  LDG.E.64 R12, desc[UR4][R8.64] ;  /* 0x00000004080c7981 */ /* 0x0002aa000c1e1b00 */
[----:B------:R-:W2:Y:S01]  /*0200*/  LDG.E.64 R4, desc[UR4][R4.64] ;  /* 0x0000000404047981 */ /* 0x000ea2000c1e1b00 */
[C---:B------:R-:W-:Y:S02]  /*0210*/  VIADD R7, R11.reuse, 0x4200 ;  /* 0x000042000b077836 */ /* 0x040fe40000000000 */
[----:B------:R-:W-:Y:S02]  /*0220*/  VIADD R11, R11, 0x4400 ;  /* 0x000044000b0b7836 */ /* 0x000fe40000000000 */
[--C-:B------:R-:W-:Y:S01]  /*0230*/  IMAD.WIDE R6, R7, 0x4, R2.reuse ;  /* 0x0000000407067825 */ /* 0x100fe200078e0202 */
[----:B-1----:R-:W1:Y:S05]  /*0240*/  LDC.64 R8, c[0x0][0x228] ;  /* 0x00008a00ff087b82 */ /* 0x002e6a0000000a00 */
[----:B------:R-:W3:Y:S01]  /*0250*/  LDG.E.64 R6, desc[UR4][R6.64] ;  /* 0x0000000406067981 */ /* 0x000ee2000c1e1b00 */
[----:B------:R-:W-:-:S02]  /*0260*/  IMAD.WIDE R2, R11, 0x4, R2 ;  /* 0x000000040b027825 */ /* 0x000fc400078e0202 */
[----:B------:R-:W4:Y:S04]  /*0270*/  LDC.64 R10, c[0x0][0x218] ;  /* 0x00008600ff0a7b82 */ /* 0x000f280000000a00 */
[----:B------:R-:W5:Y:S01]  /*0280*/  LDG.E.64 R2, desc[UR4][R2.64] ;  /* 0x0000000402027981 */ /* 0x000f62000c1e1b00 */
[----:B-1----:R-:W-:-:S04]  /*0290*/  IMAD.WIDE R8, R0, 0x4, R8 ;  /* 0x0000000400087825 */ /* 0x002fc800078e0208 */
[----:B----4-:R-:W-:Y:S01]  /*02a0*/  IMAD.WIDE R10, R0, 0x4, R10 ;  /* 0x00000004000a7825 */ /* 0x010fe200078e020a */
[C---:B--2---:R-:W-:Y:S02]  /*02b0*/  FSETP.GT.AND P2, PT, R4.reuse, R12, PT ;  /* 0x0000000c0400720b */ /* 0x044fe40003f44000 */
[C---:B------:R-:W-:Y:S02]  /*02c0*/  FSETP.GT.AND P3, PT, R5.reuse, R13, PT ;  /* 0x0000000d0500720b */ /* 0x040fe40003f64000 */
[----:B------:R-:W-:Y:S02]  /*02d0*/  FSETP.NAN.AND P0, PT, R4, R4, PT ;  /* 0x000000040400720b */ /* 0x000fe40003f08000 */
[----:B------:R-:W-:Y:S02]  /*02e0*/  FSETP.NAN.AND P4, PT, R5, R5, PT ;  /* 0x000000050500720b */ /* 0x000fe40003f88000 */
[----:B---3--:R-:W-:-:S05]  /*02f0*/  FSETP.NAN.AND P1, PT, R6, R6, PT ;  /* 0x000000060600720b */ /* 0x008fca0003f28000 */
[----:B------:R-:W-:Y:S02]  /*0300*/  @!P2 SEL R4, R4, R12, P0 ;  /* 0x0000000c0404a207 */ /* 0x000fe40000000000 */
[----:B------:R-:W-:Y:S02]  /*0310*/  FSETP.NAN.AND P0, PT, R7, R7, PT ;  /* 0x000000070700720b */ /* 0x000fe40003f08000 */
[----:B------:R-:W-:Y:S02]  /*0320*/  @!P3 SEL R5, R5, R13, P4 ;  /* 0x0000000d0505b207 */ /* 0x000fe40002000000 */
[----:B------:R-:W-:Y:S02]  /*0330*/  FSETP.GEU.AND P5, PT, R4, R6, PT ;  /* 0x000000060400720b */ /* 0x000fe40003fae000 */
[----:B------:R-:W-:Y:S02]  /*0340*/  SEL R12, RZ, 0x1, !P3 ;  /* 0x00000001ff0c7807 */ /* 0x000fe40005800000 */
[----:B------:R-:W-:-:S02]  /*0350*/  FSETP.GEU.AND P6, PT, R5, R7, PT ;  /* 0x000000070500720b */ /* 0x000fc40003fce000 */
[----:B-----5:R-:W-:Y:S02]  /*0360*/  FSETP.NAN.AND P3, PT, R3, R3, PT ;  /* 0x000000030300720b */ /* 0x020fe40003f68000 */
[----:B------:R-:W-:Y:S02]  /*0370*/  FSETP.NAN.AND P4, PT, R2, R2, PT ;  /* 0x000000020200720b */ /* 0x000fe40003f88000 */
[----:B------:R-:W-:Y:S02]  /*0380*/  @!P1 SEL R6, R6, R4, !P5 ;  /* 0x0000000406069207 */ /* 0x000fe40006800000 */
[----:B------:R-:W-:Y:S02]  /*0390*/  SEL R4, RZ, 0x1, !P2 ;  /* 0x00000001ff047807 */ /* 0x000fe40005000000 */
[----:B------:R-:W-:Y:S02]  /*03a0*/  @!P0 SEL R7, R7, R5, !P6 ;  /* 0x0000000507078207 */ /* 0x000fe40007000000 */
[----:B------:R-:W-:-:S02]  /*03b0*/  SEL R12, R12, 0x2, P6 ;  /* 0x000000020c0c7807 */ /* 0x000fc40003000000 */
[----:B------:R-:W-:Y:S02]  /*03c0*/  FSETP.GEU.AND P1, PT, R6, R2, PT ;  /* 0x000000020600720b */ /* 0x000fe40003f2e000 */
[----:B------:R-:W-:Y:S02]  /*03d0*/  SEL R4, R4, 0x2, P5 ;  /* 0x0000000204047807 */ /* 0x000fe40002800000 */
[----:B------:R-:W-:Y:S02]  /*03e0*/  FSETP.GEU.AND P0, PT, R7, R3, PT ;  /* 0x000000030700720b */ /* 0x000fe40003f0e000 */
[----:B------:R-:W-:Y:S02]  /*03f0*/  SEL R5, R4, 0x3, P1 ;  /* 0x0000000304057807 */ /* 0x000fe40000800000 */
[----:B------:R-:W-:Y:S02]  /*0400*/  SEL R12, R12, 0x3, P0 ;  /* 0x000000030c0c7807 */ /* 0x000fe40000000000 */
[----:B------:R-:W-:-:S02]  /*0410*/  @!P3 FSEL R3, R3, R7, !P0 ;  /* 0x000000070303b208 */ /* 0x000fc40004000000 */
[----:B------:R-:W-:Y:S01]  /*0420*/  @!P4 FSEL R2, R2, R6, !P1 ;  /* 0x000000060202c208 */ /* 0x000fe20004800000 */
[----:B------:R-:W-:Y:S01]  /*0430*/  IMAD R13, R12, 0x100, R5 ;  /* 0x000001000c0d7824 */ /* 0x000fe200078e0205 */
[----:B------:R-:W-:Y:S01]  /*0440*/  IADD3 R4, P0, R0, UR6, RZ ;  /* 0x0000000600047c10 */ /* 0x000fe2000ff1e0ff */
[----:B------:R-:W-:Y:S02]  /*0450*/  FMUL R7, R3, 0.0099999997764825820923 ;  /* 0x3c23d70a03077820 */ /* 0x000fe40000400000 */
[----:B------:R-:W-:Y:S01]  /*0460*/  FMUL R6, R2, 0.0099999997764825820923 ;  /* 0x3c23d70a02067820 */ /* 0x000fe20000400000 */
[----:B------:R-:W-:Y:S01]  /*0470*/  LEA.HI.X.SX32 R5, R0, UR7, 0x1, P0 ;  /* 0x0000000700057c11 */ /* 0x000fe200080f0eff */
[----:B------:R-:W-:Y:S04]  /*0480*/  STG.E.64 desc[UR4][R10.64], R2 ;  /* 0x000000020a007986 */ /* 0x000fe8000c101b04 */
[----:B------:R-:W-:Y:S04]  /*0490*/  STG.E.U16 desc[UR4][R4.64], R13 ;  /* 0x0000000d04007986 */ /* 0x000fe8000c101504 */
[----:B------:R-:W-:Y:S01]  /*04a0*/  STG.E.64 desc[UR4][R8.64], R6 ;  /* 0x0000000608007986 */ /* 0x000fe2000c101b04 */
[----:B------:R-:W-:Y:S05]  /*04b0*/  EXIT ;  /* 0x000000000000794d */ /* 0x000fea0003800000 */
.L_x_0:
[----:B------:R-:W-:-:S00]  /*04c0*/  BRA `(.L_x_0) ;  /* 0xfffffffc00fc7947 */ /* 0x000fc0000383ffff */
[----:B------:R-:W-:-:S00]  /*04d0*/  NOP ;  /* 0x0000000000007918 */ /* 0x000fc00000000000 */
        /* <DEDUP_REMOVED lines=10> */
.L_x_1:


//--------------------- .nv.constant0.triton_poi_fused_max_pool2d_with_indices_mul_19 --------------------------
	.section	.nv.constant0.triton_poi_fused_max_pool2d_with_indices_mul_19,"a",@progbits
	.sectionflags	@""
	.align	4
.nv.constant0.triton_poi_fused_max_pool2d_with_indices_mul_19:
	.zero		564
